	.headerflags	@"EF_CUDA_TEXMODE_UNIFIED EF_CUDA_64BIT_ADDRESS EF_CUDA_ACCELERATORS EF_CUDA_SM90 EF_CUDA_VIRTUAL_SM(EF_CUDA_SM90)"
	.elftype	@"ET_EXEC"


//--------------------- .nv.info                  --------------------------
	.section	.nv.info,"",@"SHT_CUDA_INFO"
	.align	4


	//----- nvinfo : EIATTR_REGCOUNT
	.align		4
        /*0000*/ 	.byte	0x04, 0x2f
        /*0002*/ 	.short	(.L_2 - .L_1)
	.align		4
.L_1:
        /*0004*/ 	.word	index@(triton_per_fused__native_batch_norm_legit_convolution_8)
        /*0008*/ 	.word	0x00000017


	//----- nvinfo : EIATTR_MIN_STACK_SIZE
	.align		4
.L_2:
        /*000c*/ 	.byte	0x04, 0x12
        /*000e*/ 	.short	(.L_4 - .L_3)
	.align		4
.L_3:
        /*0010*/ 	.word	index@(triton_per_fused__native_batch_norm_legit_convolution_8)
        /*0014*/ 	.word	0x00000000


	//----- nvinfo : EIATTR_FRAME_SIZE
	.align		4
.L_4:
        /*0018*/ 	.byte	0x04, 0x11
        /*001a*/ 	.short	(.L_6 - .L_5)
	.align		4
.L_5:
        /*001c*/ 	.word	index@(triton_per_fused__native_batch_norm_legit_convolution_8)
        /*0020*/ 	.word	0x00000000


	//----- nvinfo : EIATTR_MIN_STACK_SIZE
	.align		4
.L_6:
        /*0024*/ 	.byte	0x04, 0x12
        /*0026*/ 	.short	(.L_8 - .L_7)
	.align		4
.L_7:
        /*0028*/ 	.word	index@(triton_per_fused__native_batch_norm_legit_convolution_8)
        /*002c*/ 	.word	0x00000000
.L_8:


//--------------------- .nv.info.triton_per_fused__native_batch_norm_legit_convolution_8 --------------------------
	.section	.nv.info.triton_per_fused__native_batch_norm_legit_convolution_8,"",@"SHT_CUDA_INFO"
	.sectionflags	@""
	.align	4


	//----- nvinfo : EIATTR_CUDA_API_VERSION
	.align		4
        /*0000*/ 	.byte	0x04, 0x37
        /*0002*/ 	.short	(.L_10 - .L_9)
.L_9:
        /*0004*/ 	.word	0x0000007c


	//----- nvinfo : EIATTR_KPARAM_INFO
	.align		4
.L_10:
        /*0008*/ 	.byte	0x04, 0x17
        /*000a*/ 	.short	(.L_12 - .L_11)
.L_11:
        /*000c*/ 	.word	0x00000000
        /*0010*/ 	.short	0x0005
        /*0012*/ 	.short	0x0024
        /*0014*/ 	.byte	0x00, 0xf0, 0x11, 0x00


	//----- nvinfo : EIATTR_KPARAM_INFO
	.align		4
.L_12:
        /*0018*/ 	.byte	0x04, 0x17
        /*001a*/ 	.short	(.L_14 - .L_13)
.L_13:
        /*001c*/ 	.word	0x00000000
        /*0020*/ 	.short	0x0004
        /*0022*/ 	.short	0x0020
        /*0024*/ 	.byte	0x00, 0xf0, 0x11, 0x00


	//----- nvinfo : EIATTR_KPARAM_INFO
	.align		4
.L_14:
        /*0028*/ 	.byte	0x04, 0x17
        /*002a*/ 	.short	(.L_16 - .L_15)
.L_15:
        /*002c*/ 	.word	0x00000000
        /*0030*/ 	.short	0x0003
        /*0032*/ 	.short	0x0018
        /*0034*/ 	.byte	0x00, 0xf4, 0x21, 0x00


	//----- nvinfo : EIATTR_KPARAM_INFO
	.align		4
.L_16:
        /*0038*/ 	.byte	0x04, 0x17
        /*003a*/ 	.short	(.L_18 - .L_17)
.L_17:
        /*003c*/ 	.word	0x00000000
        /*0040*/ 	.short	0x0002
        /*0042*/ 	.short	0x0010
        /*0044*/ 	.byte	0x00, 0xf4, 0x21, 0x00


	//----- nvinfo : EIATTR_KPARAM_INFO
	.align		4
.L_18:
        /*0048*/ 	.byte	0x04, 0x17
        /*004a*/ 	.short	(.L_20 - .L_19)
.L_19:
        /*004c*/ 	.word	0x00000000
        /*0050*/ 	.short	0x0001
        /*0052*/ 	.short	0x0008
        /*0054*/ 	.byte	0x00, 0xf4, 0x21, 0x00


	//----- nvinfo : EIATTR_KPARAM_INFO
	.align		4
.L_20:
        /*0058*/ 	.byte	0x04, 0x17
        /*005a*/ 	.short	(.L_22 - .L_21)
.L_21:
        /*005c*/ 	.word	0x00000000
        /*0060*/ 	.short	0x0000
        /*0062*/ 	.short	0x0000
        /*0064*/ 	.byte	0x00, 0xf4, 0x21, 0x00


	//----- nvinfo : EIATTR_SPARSE_MMA_MASK
	.align		4
.L_22:
        /*0068*/ 	.byte	0x03, 0x50
        /*006a*/ 	.short	0x0000


	//----- nvinfo : EIATTR_MAXREG_COUNT
	.align		4
        /*006c*/ 	.byte	0x03, 0x1b
        /*006e*/ 	.short	0x00ff


	//----- nvinfo : EIATTR_COOP_GROUP_MASK_REGIDS
	.align		4
        /*0070*/ 	.byte	0x04, 0x29
        /*0072*/ 	.short	(.L_24 - .L_23)


	//   ....[0]....
.L_23:
        /*0074*/ 	.word	0xffffffff


	//   ....[1]....
        /*0078*/ 	.word	0xffffffff


	//   ....[2]....
        /*007c*/ 	.word	0xffffffff


	//   ....[3]....
        /*0080*/ 	.word	0xffffffff


	//   ....[4]....
        /*0084*/ 	.word	0xffffffff


	//   ....[5]....
        /*0088*/ 	.word	0xffffffff


	//   ....[6]....
        /*008c*/ 	.word	0xffffffff


	//   ....[7]....
        /*0090*/ 	.word	0xffffffff


	//----- nvinfo : EIATTR_COOP_GROUP_INSTR_OFFSETS
	.align		4
.L_24:
        /*0094*/ 	.byte	0x04, 0x28
        /*0096*/ 	.short	(.L_26 - .L_25)


	//   ....[0]....
.L_25:
        /*0098*/ 	.word	0x000002d0


	//   ....[1]....
        /*009c*/ 	.word	0x000002f0


	//   ....[2]....
        /*00a0*/ 	.word	0x00000310


	//   ....[3]....
        /*00a4*/ 	.word	0x00000330


	//   ....[4]....
        /*00a8*/ 	.word	0x000003e0


	//   ....[5]....
        /*00ac*/ 	.word	0x00000410


	//   ....[6]....
        /*00b0*/ 	.word	0x00000450


	//   ....[7]....
        /*00b4*/ 	.word	0x00000490


	//----- nvinfo : EIATTR_EXIT_INSTR_OFFSETS
	.align		4
.L_26:
        /*00b8*/ 	.byte	0x04, 0x1c
        /*00ba*/ 	.short	(.L_28 - .L_27)


	//   ....[0]....
.L_27:
        /*00bc*/ 	.word	0x00000590


	//   ....[1]....
        /*00c0*/ 	.word	0x000005c0


	//----- nvinfo : EIATTR_REQNTID
	.align		4
.L_28:
        /*00c4*/ 	.byte	0x04, 0x10
        /*00c6*/ 	.short	(.L_30 - .L_29)
.L_29:
        /*00c8*/ 	.word	0x00000080
        /*00cc*/ 	.word	0x00000001
        /*00d0*/ 	.word	0x00000001


	//----- nvinfo : EIATTR_CBANK_PARAM_SIZE
	.align		4
.L_30:
        /*00d4*/ 	.byte	0x03, 0x19
        /*00d6*/ 	.short	0x0028


	//----- nvinfo : EIATTR_PARAM_CBANK
	.align		4
        /*00d8*/ 	.byte	0x04, 0x0a
        /*00da*/ 	.short	(.L_32 - .L_31)
	.align		4
.L_31:
        /*00dc*/ 	.word	index@(.nv.constant0.triton_per_fused__native_batch_norm_legit_convolution_8)
        /*00e0*/ 	.short	0x0210
        /*00e2*/ 	.short	0x0028


	//----- nvinfo : EIATTR_SW_WAR
	.align		4
.L_32:
        /*00e4*/ 	.byte	0x04, 0x36
        /*00e6*/ 	.short	(.L_34 - .L_33)
.L_33:
        /*00e8*/ 	.word	0x00000008
.L_34:


//--------------------- .nv.callgraph             --------------------------
	.section	.nv.callgraph,"",@"SHT_CUDA_CALLGRAPH"
	.align	4
	.sectionentsize	8
	.align		4
        /*0000*/ 	.word	0x00000000
	.align		4
        /*0004*/ 	.word	0xffffffff
	.align		4
        /*0008*/ 	.word	0x00000000
	.align		4
        /*000c*/ 	.word	0xfffffffe
	.align		4
        /*0010*/ 	.word	0x00000000
	.align		4
        /*0014*/ 	.word	0xfffffffd
	.align		4
        /*0018*/ 	.word	0x00000000
	.align		4
        /*001c*/ 	.word	0xfffffffc


//--------------------- .nv.constant4             --------------------------
	.section	.nv.constant4,"a",@progbits
	.align	8
	.align		8
.nv.constant4:
        /*0000*/ 	.dword	_$_str


//--------------------- .text.triton_per_fused__native_batch_norm_legit_convolution_8 --------------------------
	.section	.text.triton_per_fused__native_batch_norm_legit_convolution_8,"ax",@progbits
	.sectionflags	@"SHF_BARRIERS=1"
	.align	128
        .global         triton_per_fused__native_batch_norm_legit_convolution_8
        .type           triton_per_fused__native_batch_norm_legit_convolution_8,@function
        .size           triton_per_fused__native_batch_norm_legit_convolution_8,(.L_x_1 - triton_per_fused__native_batch_norm_legit_convolution_8)
        .other          triton_per_fused__native_batch_norm_legit_convolution_8,@"STO_CUDA_ENTRY STV_DEFAULT"
triton_per_fused__native_batch_norm_legit_convolution_8:
.text.triton_per_fused__native_batch_norm_legit_convolution_8:
[----:B------:R-:W0:Y:S02]  /*0000*/  LDC R1, c[0x0][0x28] ;  /* 0x00000a00ff017b82 */ /* 0x000e240000000800 */
[----:B------:R-:W1:Y:S01]  /*0010*/  S2R R9, SR_TID.X ;  /* 0x0000000000097919 */ /* 0x000e620000002100 */
[----:B------:R-:W2:Y:S01]  /*0020*/  LDC.64 R2, c[0x0][0x210] ;  /* 0x00008400ff027b82 */ /* 0x000ea20000000a00 */
[----:B------:R-:W-:Y:S01]  /*0030*/  ULDC.64 UR6, c[0x0][0x208] ;  /* 0x0000820000067ab9 */ /* 0x000fe20000000a00 */
[----:B------:R-:W3:Y:S06]  /*0040*/  S2R R5, SR_CTAID.X ;  /* 0x0000000000057919 */ /* 0x000eec0000002500 */
[----:B------:R-:W4:Y:S01]  /*0050*/  LDC.64 R10, c[0x0][0x220] ;  /* 0x00008800ff0a7b82 */ /* 0x000f220000000a00 */
[----:B-1----:R-:W-:-:S02]  /*0060*/  SHF.R.U32.HI R13, RZ, 0x4, R9 ;  /* 0x00000004ff0d7819 */ /* 0x002fc40000011609 */
[----:B------:R-:W-:Y:S02]  /*0070*/  SHF.L.U32 R4, R9, 0x2, RZ ;  /* 0x0000000209047819 */ /* 0x000fe400000006ff */
[----:B---3--:R-:W-:Y:S02]  /*0080*/  SHF.L.U32 R0, R5, 0x3, RZ ;  /* 0x0000000305007819 */ /* 0x008fe400000006ff */
[----:B------:R-:W-:Y:S02]  /*0090*/  SGXT.U32 R13, R13, 0x3 ;  /* 0x000000030d0d781a */ /* 0x000fe40000000000 */
[----:B------:R-:W-:Y:S02]  /*00a0*/  SHF.R.S32.HI R7, RZ, 0x1c, R5 ;  /* 0x0000001cff077819 */ /* 0x000fe40000011405 */
[----:B------:R-:W-:Y:S02]  /*00b0*/  LOP3.LUT R8, R0, R13, RZ, 0xfc, !PT ;  /* 0x0000000d00087212 */ /* 0x000fe400078efcff */
[----:B------:R-:W-:-:S02]  /*00c0*/  SGXT R7, R7, 0x1 ;  /* 0x000000010707781a */ /* 0x000fc40000000200 */
[----:B------:R-:W-:Y:S02]  /*00d0*/  LOP3.LUT R5, R4, 0x3c, RZ, 0xc0, !PT ;  /* 0x0000003c04057812 */ /* 0x000fe400078ec0ff */
[----:B------:R-:W-:Y:S02]  /*00e0*/  LEA.HI R7, R7, R8, RZ, 0x8 ;  /* 0x0000000807077211 */ /* 0x000fe400078f40ff */
[C---:B------:R-:W-:Y:S02]  /*00f0*/  ISETP.GE.AND P1, PT, R8.reuse, 0x400, PT ;  /* 0x000004000800780c */ /* 0x040fe40003f26270 */
[----:B------:R-:W-:Y:S02]  /*0100*/  LEA R5, R8, R5, 0x6 ;  /* 0x0000000508057211 */ /* 0x000fe400078e30ff */
[----:B------:R-:W-:Y:S02]  /*0110*/  LOP3.LUT R15, R7, 0xffffff00, RZ, 0xc0, !PT ;  /* 0xffffff00070f7812 */ /* 0x000fe400078ec0ff */
[----:B------:R-:W-:Y:S01]  /*0120*/  CS2R R6, SRZ ;  /* 0x0000000000067805 */ /* 0x000fe2000001ff00 */
[----:B--2---:R-:W-:Y:S01]  /*0130*/  IMAD.WIDE R2, R5, 0x4, R2 ;  /* 0x0000000405027825 */ /* 0x004fe200078e0202 */
[----:B------:R-:W-:-:S02]  /*0140*/  CS2R R4, SRZ ;  /* 0x0000000000047805 */ /* 0x000fc4000001ff00 */
[----:B------:R-:W-:Y:S01]  /*0150*/  IADD3 R15, R8, -R15, RZ ;  /* 0x8000000f080f7210 */ /* 0x000fe20007ffe0ff */
[----:B------:R-:W-:-:S03]  /*0160*/  HFMA2.MMA R8, -RZ, RZ, 0, 0 ;  /* 0x00000000ff087435 */ /* 0x000fc600000001ff */
[----:B------:R-:W2:Y:S01]  /*0170*/  @!P1 LDG.E.128 R4, desc[UR6][R2.64] ;  /* 0x0000000602049981 */ /* 0x000ea2000c1e1d00 */
[----:B----4-:R-:W-:-:S06]  /*0180*/  IMAD.WIDE R10, R15, 0x4, R10 ;  /* 0x000000040f0a7825 */ /* 0x010fcc00078e020a */
[----:B------:R-:W3:Y:S01]  /*0190*/  @!P1 LDG.E.EL R8, desc[UR6][R10.64] ;  /* 0x000000060a089981 */ /* 0x000ee2000c2e1900 */
[----:B------:R-:W1:Y:S01]  /*01a0*/  S2UR UR5, SR_CgaCtaId ;  /* 0x00000000000579c3 */ /* 0x000e620000008800 */
[----:B------:R-:W-:Y:S01]  /*01b0*/  UMOV UR4, 0x400 ;  /* 0x0000040000047882 */ /* 0x000fe20000000000 */
[----:B------:R-:W-:Y:S02]  /*01c0*/  MOV R20, 0x3c800000 ;  /* 0x3c80000000147802 */ /* 0x000fe40000000f00 */
[----:B------:R-:W-:Y:S02]  /*01d0*/  LOP3.LUT P0, RZ, R9, 0x78, RZ, 0xc0, !PT ;  /* 0x0000007809ff7812 */ /* 0x000fe4000780c0ff */
[----:B------:R-:W-:-:S04]  /*01e0*/  LOP3.LUT R19, R0, 0x7, R9, 0xf8, !PT ;  /* 0x0000000700137812 */ /* 0x000fc800078ef809 */
[----:B------:R-:W-:Y:S01]  /*01f0*/  ISETP.LT.AND P0, PT, R19, 0x400, !P0 ;  /* 0x000004001300780c */ /* 0x000fe20004701270 */
[----:B-1----:R-:W-:Y:S01]  /*0200*/  UPRMT UR4, UR5, 0x654, UR4 ;  /* 0x0000065405047896 */ /* 0x002fe20008000004 */
[----:B--2---:R-:W-:Y:S02]  /*0210*/  SEL R15, R4, RZ, !P1 ;  /* 0x000000ff040f7207 */ /* 0x004fe40004800000 */
[----:B------:R-:W-:Y:S02]  /*0220*/  SEL R5, R5, RZ, !P1 ;  /* 0x000000ff05057207 */ /* 0x000fe40004800000 */
[----:B------:R-:W-:Y:S01]  /*0230*/  SEL R17, R6, RZ, !P1 ;  /* 0x000000ff06117207 */ /* 0x000fe20004800000 */
[--C-:B---3--:R-:W-:Y:S02]  /*0240*/  FADD R4, R15, R8.reuse ;  /* 0x000000080f047221 */ /* 0x108fe40000000000 */
[--C-:B------:R-:W-:Y:S01]  /*0250*/  FADD R5, R5, R8.reuse ;  /* 0x0000000805057221 */ /* 0x100fe20000000000 */
[----:B------:R-:W-:Y:S01]  /*0260*/  SEL R7, R7, RZ, !P1 ;  /* 0x000000ff07077207 */ /* 0x000fe20004800000 */
[----:B------:R-:W-:-:S02]  /*0270*/  FADD R6, R17, R8 ;  /* 0x0000000811067221 */ /* 0x000fc40000000000 */
[----:B------:R-:W-:Y:S02]  /*0280*/  FADD R15, R4, R5 ;  /* 0x00000005040f7221 */ /* 0x000fe40000000000 */
[----:B------:R-:W-:Y:S02]  /*0290*/  FADD R7, R7, R8 ;  /* 0x0000000807077221 */ /* 0x000fe40000000000 */
[----:B------:R-:W-:-:S04]  /*02a0*/  FADD R8, R6, R15 ;  /* 0x0000000f06087221 */ /* 0x000fc80000000000 */
[----:B------:R-:W-:-:S05]  /*02b0*/  FADD R8, R7, R8 ;  /* 0x0000000807087221 */ /* 0x000fca0000000000 */
[----:B------:R-:W-:-:S05]  /*02c0*/  FSEL R10, R8, RZ, !P1 ;  /* 0x000000ff080a7208 */ /* 0x000fca0004800000 */
[----:B------:R-:W1:Y:S02]  /*02d0*/  SHFL.BFLY PT, R11, R10, 0x8, 0x1f ;  /* 0x0d001f000a0b7f89 */ /* 0x000e6400000e0000 */
[----:B-1----:R-:W-:-:S05]  /*02e0*/  FADD R11, R10, R11 ;  /* 0x0000000b0a0b7221 */ /* 0x002fca0000000000 */
[----:B------:R-:W1:Y:S02]  /*02f0*/  SHFL.BFLY PT, R8, R11, 0x4, 0x1f ;  /* 0x0c801f000b087f89 */ /* 0x000e6400000e0000 */
[----:B-1----:R-:W-:-:S05]  /*0300*/  FADD R12, R11, R8 ;  /* 0x000000080b0c7221 */ /* 0x002fca0000000000 */
[----:B------:R-:W1:Y:S02]  /*0310*/  SHFL.BFLY PT, R15, R12, 0x2, 0x1f ;  /* 0x0c401f000c0f7f89 */ /* 0x000e6400000e0000 */
[----:B-1----:R-:W-:-:S05]  /*0320*/  FADD R15, R12, R15 ;  /* 0x0000000f0c0f7221 */ /* 0x002fca0000000000 */
[----:B------:R-:W1:Y:S02]  /*0330*/  SHFL.BFLY PT, R8, R15, 0x1, 0x1f ;  /* 0x0c201f000f087f89 */ /* 0x000e6400000e0000 */
[----:B-1----:R-:W-:-:S04]  /*0340*/  FADD R8, R15, R8 ;  /* 0x000000080f087221 */ /* 0x002fc80000000000 */
[C---:B------:R-:W-:Y:S01]  /*0350*/  FFMA R16, R8.reuse, -0.015625, R5 ;  /* 0xbc80000008107823 */ /* 0x040fe20000000005 */
[C---:B------:R-:W-:Y:S01]  /*0360*/  FFMA R14, R8.reuse, -0.015625, R4 ;  /* 0xbc800000080e7823 */ /* 0x040fe20000000004 */
[C---:B------:R-:W-:Y:S01]  /*0370*/  FFMA R10, R8.reuse, -0.015625, R6 ;  /* 0xbc800000080a7823 */ /* 0x040fe20000000006 */
[----:B------:R-:W-:Y:S01]  /*0380*/  FFMA R11, R8, -0.015625, R7 ;  /* 0xbc800000080b7823 */ /* 0x000fe20000000007 */
[----:B------:R-:W-:-:S04]  /*0390*/  FMUL R17, R16, R16 ;  /* 0x0000001010117220 */ /* 0x000fc80000400000 */
[----:B------:R-:W-:-:S04]  /*03a0*/  FFMA R17, R14, R14, R17 ;  /* 0x0000000e0e117223 */ /* 0x000fc80000000011 */
[----:B------:R-:W-:-:S04]  /*03b0*/  FFMA R10, R10, R10, R17 ;  /* 0x0000000a0a0a7223 */ /* 0x000fc80000000011 */
[----:B------:R-:W-:-:S05]  /*03c0*/  FFMA R10, R11, R11, R10 ;  /* 0x0000000b0b0a7223 */ /* 0x000fca000000000a */
[----:B------:R-:W-:-:S05]  /*03d0*/  FSEL R11, R10, RZ, !P1 ;  /* 0x000000ff0a0b7208 */ /* 0x000fca0004800000 */
[----:B------:R-:W1:Y:S02]  /*03e0*/  SHFL.BFLY PT, R10, R11, 0x8, 0x1f ;  /* 0x0d001f000b0a7f89 */ /* 0x000e6400000e0000 */
[----:B-1----:R-:W-:Y:S01]  /*03f0*/  FADD R12, R11, R10 ;  /* 0x0000000a0b0c7221 */ /* 0x002fe20000000000 */
[----:B------:R-:W-:-:S04]  /*0400*/  LOP3.LUT R10, R9, 0x7, RZ, 0xc0, !PT ;  /* 0x00000007090a7812 */ /* 0x000fc800078ec0ff */
[----:B------:R-:W1:Y:S01]  /*0410*/  SHFL.BFLY PT, R15, R12, 0x4, 0x1f ;  /* 0x0c801f000c0f7f89 */ /* 0x000e6200000e0000 */
[----:B------:R-:W-:Y:S02]  /*0420*/  LEA R14, R10, UR4, 0x2 ;  /* 0x000000040a0e7c11 */ /* 0x000fe4000f8e10ff */
[----:B------:R-:W2:Y:S01]  /*0430*/  LDC.64 R10, c[0x0][0x218] ;  /* 0x00008600ff0a7b82 */ /* 0x000ea20000000a00 */
[----:B-1----:R-:W-:-:S05]  /*0440*/  FADD R16, R12, R15 ;  /* 0x0000000f0c107221 */ /* 0x002fca0000000000 */
[----:B------:R-:W1:Y:S02]  /*0450*/  SHFL.BFLY PT, R15, R16, 0x2, 0x1f ;  /* 0x0c401f00100f7f89 */ /* 0x000e6400000e0000 */
[----:B-1----:R-:W-:Y:S01]  /*0460*/  FADD R17, R16, R15 ;  /* 0x0000000f10117221 */ /* 0x002fe20000000000 */
[----:B------:R-:W-:Y:S02]  /*0470*/  LEA R15, R13, UR4, 0x2 ;  /* 0x000000040d0f7c11 */ /* 0x000fe4000f8e10ff */
[----:B------:R-:W1:Y:S02]  /*0480*/  LDC.64 R12, c[0x0][0x228] ;  /* 0x00008a00ff0c7b82 */ /* 0x000e640000000a00 */
[----:B------:R-:W3:Y:S04]  /*0490*/  SHFL.BFLY PT, R18, R17, 0x1, 0x1f ;  /* 0x0c201f0011127f89 */ /* 0x000ee800000e0000 */
[----:B------:R2:W-:Y:S02]  /*04a0*/  STS [R15], R8 ;  /* 0x000000080f007388 */ /* 0x0005e40000000800 */
[----:B------:R-:W-:Y:S01]  /*04b0*/  BAR.SYNC.DEFER_BLOCKING 0x0 ;  /* 0x0000000000007b1d */ /* 0x000fe20000010000 */
[----:B--2---:R-:W-:-:S04]  /*04c0*/  IMAD.WIDE R8, R19, 0x4, R10 ;  /* 0x0000000413087825 */ /* 0x004fc800078e020a */
[----:B-1----:R-:W-:-:S04]  /*04d0*/  IMAD.WIDE R10, R19, 0x4, R12 ;  /* 0x00000004130a7825 */ /* 0x002fc800078e020c */
[----:B---3--:R-:W-:Y:S01]  /*04e0*/  FADD R18, R17, R18 ;  /* 0x0000001211127221 */ /* 0x008fe20000000000 */
[----:B------:R-:W-:Y:S01]  /*04f0*/  LDS R16, [R14] ;  /* 0x000000000e107984 */ /* 0x000fe20000000800 */
[----:B------:R-:W-:Y:S06]  /*0500*/  BAR.SYNC.DEFER_BLOCKING 0x0 ;  /* 0x0000000000007b1d */ /* 0x000fec0000010000 */
[----:B------:R-:W-:Y:S02]  /*0510*/  STS [R15], R18 ;  /* 0x000000120f007388 */ /* 0x000fe40000000800 */
[----:B------:R-:W-:Y:S06]  /*0520*/  BAR.SYNC.DEFER_BLOCKING 0x0 ;  /* 0x0000000000007b1d */ /* 0x000fec0000010000 */
[----:B------:R-:W1:Y:S04]  /*0530*/  LDS R17, [R14] ;  /* 0x000000000e117984 */ /* 0x000e680000000800 */
[----:B------:R2:W-:Y:S01]  /*0540*/  @!P1 STG.E.128 desc[UR6][R2.64], R4 ;  /* 0x0000000402009986 */ /* 0x0005e2000c101d06 */
[----:B-1----:R-:W-:-:S06]  /*0550*/  FFMA R17, R17, R20, 9.9999997473787516356e-06 ;  /* 0x3727c5ac11117423 */ /* 0x002fcc0000000014 */
[----:B------:R-:W1:Y:S01]  /*0560*/  MUFU.RSQ R17, R17 ;  /* 0x0000001100117308 */ /* 0x000e620000001400 */
[----:B------:R-:W-:Y:S06]  /*0570*/  BAR.SYNC.DEFER_BLOCKING 0x0 ;  /* 0x0000000000007b1d */ /* 0x000fec0000010000 */
[----:B-1----:R2:W-:Y:S01]  /*0580*/  @P0 STG.E desc[UR6][R8.64], R17 ;  /* 0x0000001108000986 */ /* 0x0025e2000c101906 */
[----:B------:R-:W-:Y:S05]  /*0590*/  @!P0 EXIT ;  /* 0x000000000000894d */ /* 0x000fea0003800000 */
[----:B--2---:R-:W-:-:S05]  /*05a0*/  FMUL R3, R16, 0.015625 ;  /* 0x3c80000010037820 */ /* 0x004fca0000400000 */
[----:B------:R-:W-:Y:S01]  /*05b0*/  STG.E desc[UR6][R10.64], R3 ;  /* 0x000000030a007986 */ /* 0x000fe2000c101906 */
[----:B------:R-:W-:Y:S05]  /*05c0*/  EXIT ;  /* 0x000000000000794d */ /* 0x000fea0003800000 */
.L_x_0:
[----:B------:R-:W-:-:S00]  /*05d0*/  BRA `(.L_x_0) ;  /* 0xfffffffc00fc7947 */ /* 0x000fc0000383ffff */
[----:B------:R-:W-:-:S00]  /*05e0*/  NOP ;  /* 0x0000000000007918 */ /* 0x000fc00000000000 */
        /* <DEDUP_REMOVED lines=9> */
.L_x_1:


//--------------------- .nv.global.init           --------------------------
	.section	.nv.global.init,"aw",@progbits
.nv.global.init:
	.type		_$_str,@object
	.size		_$_str,(.L_0 - _$_str)
_$_str:
        /*0000*/ 	.byte	0x5f, 0x5f, 0x43, 0x55, 0x44, 0x41, 0x5f, 0x46, 0x54, 0x5a, 0x00
.L_0:


//--------------------- .nv.shared.triton_per_fused__native_batch_norm_legit_convolution_8 --------------------------
	.section	.nv.shared.triton_per_fused__native_batch_norm_legit_convolution_8,"aw",@nobits
	.sectionflags	@""
	.align	16
	.zero		1024


//--------------------- .nv.constant0.triton_per_fused__native_batch_norm_legit_convolution_8 --------------------------
	.section	.nv.constant0.triton_per_fused__native_batch_norm_legit_convolution_8,"a",@progbits
	.sectionflags	@""
	.align	4
.nv.constant0.triton_per_fused__native_batch_norm_legit_convolution_8:
	.zero		568
